	.headerflags	@"EF_CUDA_TEXMODE_UNIFIED EF_CUDA_64BIT_ADDRESS EF_CUDA_ACCELERATORS EF_CUDA_SM90 EF_CUDA_VIRTUAL_SM(EF_CUDA_SM90)"
	.elftype	@"ET_EXEC"


//--------------------- .nv.info                  --------------------------
	.section	.nv.info,"",@"SHT_CUDA_INFO"
	.align	4


	//----- nvinfo : EIATTR_REGCOUNT
	.align		4
        /*0000*/ 	.byte	0x04, 0x2f
        /*0002*/ 	.short	(.L_3 - .L_2)
	.align		4
.L_2:
        /*0004*/ 	.word	index@(triton_poi_fused__native_batch_norm_legit_no_training_mul_sigmoid_12)
        /*0008*/ 	.word	0x0000001c


	//----- nvinfo : EIATTR_MIN_STACK_SIZE
	.align		4
.L_3:
        /*000c*/ 	.byte	0x04, 0x12
        /*000e*/ 	.short	(.L_5 - .L_4)
	.align		4
.L_4:
        /*0010*/ 	.word	index@(triton_poi_fused__native_batch_norm_legit_no_training_mul_sigmoid_12)
        /*0014*/ 	.word	0x00000000


	//----- nvinfo : EIATTR_FRAME_SIZE
	.align		4
.L_5:
        /*0018*/ 	.byte	0x04, 0x11
        /*001a*/ 	.short	(.L_7 - .L_6)
	.align		4
.L_6:
        /*001c*/ 	.word	index@(triton_poi_fused__native_batch_norm_legit_no_training_mul_sigmoid_12)
        /*0020*/ 	.word	0x00000000


	//----- nvinfo : EIATTR_MIN_STACK_SIZE
	.align		4
.L_7:
        /*0024*/ 	.byte	0x04, 0x12
        /*0026*/ 	.short	(.L_9 - .L_8)
	.align		4
.L_8:
        /*0028*/ 	.word	index@(triton_poi_fused__native_batch_norm_legit_no_training_mul_sigmoid_12)
        /*002c*/ 	.word	0x00000000
.L_9:


//--------------------- .nv.info.triton_poi_fused__native_batch_norm_legit_no_training_mul_sigmoid_12 --------------------------
	.section	.nv.info.triton_poi_fused__native_batch_norm_legit_no_training_mul_sigmoid_12,"",@"SHT_CUDA_INFO"
	.sectionflags	@""
	.align	4


	//----- nvinfo : EIATTR_CUDA_API_VERSION
	.align		4
        /*0000*/ 	.byte	0x04, 0x37
        /*0002*/ 	.short	(.L_11 - .L_10)
.L_10:
        /*0004*/ 	.word	0x0000007c


	//----- nvinfo : EIATTR_KPARAM_INFO
	.align		4
.L_11:
        /*0008*/ 	.byte	0x04, 0x17
        /*000a*/ 	.short	(.L_13 - .L_12)
.L_12:
        /*000c*/ 	.word	0x00000000
        /*0010*/ 	.short	0x0007
        /*0012*/ 	.short	0x0034
        /*0014*/ 	.byte	0x00, 0xf0, 0x11, 0x00


	//----- nvinfo : EIATTR_KPARAM_INFO
	.align		4
.L_13:
        /*0018*/ 	.byte	0x04, 0x17
        /*001a*/ 	.short	(.L_15 - .L_14)
.L_14:
        /*001c*/ 	.word	0x00000000
        /*0020*/ 	.short	0x0006
        /*0022*/ 	.short	0x0030
        /*0024*/ 	.byte	0x00, 0xf0, 0x11, 0x00


	//----- nvinfo : EIATTR_KPARAM_INFO
	.align		4
.L_15:
        /*0028*/ 	.byte	0x04, 0x17
        /*002a*/ 	.short	(.L_17 - .L_16)
.L_16:
        /*002c*/ 	.word	0x00000000
        /*0030*/ 	.short	0x0005
        /*0032*/ 	.short	0x0028
        /*0034*/ 	.byte	0x00, 0xf4, 0x21, 0x00


	//----- nvinfo : EIATTR_KPARAM_INFO
	.align		4
.L_17:
        /*0038*/ 	.byte	0x04, 0x17
        /*003a*/ 	.short	(.L_19 - .L_18)
.L_18:
        /*003c*/ 	.word	0x00000000
        /*0040*/ 	.short	0x0004
        /*0042*/ 	.short	0x0020
        /*0044*/ 	.byte	0x00, 0xf4, 0x21, 0x00


	//----- nvinfo : EIATTR_KPARAM_INFO
	.align		4
.L_19:
        /*0048*/ 	.byte	0x04, 0x17
        /*004a*/ 	.short	(.L_21 - .L_20)
.L_20:
        /*004c*/ 	.word	0x00000000
        /*0050*/ 	.short	0x0003
        /*0052*/ 	.short	0x0018
        /*0054*/ 	.byte	0x00, 0xf4, 0x21, 0x00


	//----- nvinfo : EIATTR_KPARAM_INFO
	.align		4
.L_21:
        /*0058*/ 	.byte	0x04, 0x17
        /*005a*/ 	.short	(.L_23 - .L_22)
.L_22:
        /*005c*/ 	.word	0x00000000
        /*0060*/ 	.short	0x0002
        /*0062*/ 	.short	0x0010
        /*0064*/ 	.byte	0x00, 0xf4, 0x21, 0x00


	//----- nvinfo : EIATTR_KPARAM_INFO
	.align		4
.L_23:
        /*0068*/ 	.byte	0x04, 0x17
        /*006a*/ 	.short	(.L_25 - .L_24)
.L_24:
        /*006c*/ 	.word	0x00000000
        /*0070*/ 	.short	0x0001
        /*0072*/ 	.short	0x0008
        /*0074*/ 	.byte	0x00, 0xf4, 0x21, 0x00


	//----- nvinfo : EIATTR_KPARAM_INFO
	.align		4
.L_25:
        /*0078*/ 	.byte	0x04, 0x17
        /*007a*/ 	.short	(.L_27 - .L_26)
.L_26:
        /*007c*/ 	.word	0x00000000
        /*0080*/ 	.short	0x0000
        /*0082*/ 	.short	0x0000
        /*0084*/ 	.byte	0x00, 0xf4, 0x21, 0x00


	//----- nvinfo : EIATTR_SPARSE_MMA_MASK
	.align		4
.L_27:
        /*0088*/ 	.byte	0x03, 0x50
        /*008a*/ 	.short	0x0000


	//----- nvinfo : EIATTR_MAXREG_COUNT
	.align		4
        /*008c*/ 	.byte	0x03, 0x1b
        /*008e*/ 	.short	0x00ff


	//----- nvinfo : EIATTR_EXIT_INSTR_OFFSETS
	.align		4
        /*0090*/ 	.byte	0x04, 0x1c
        /*0092*/ 	.short	(.L_29 - .L_28)


	//   ....[0]....
.L_28:
        /*0094*/ 	.word	0x000006e0


	//   ....[1]....
        /*0098*/ 	.word	0x000007d0


	//----- nvinfo : EIATTR_REQNTID
	.align		4
.L_29:
        /*009c*/ 	.byte	0x04, 0x10
        /*009e*/ 	.short	(.L_31 - .L_30)
.L_30:
        /*00a0*/ 	.word	0x00000080
        /*00a4*/ 	.word	0x00000001
        /*00a8*/ 	.word	0x00000001


	//----- nvinfo : EIATTR_CBANK_PARAM_SIZE
	.align		4
.L_31:
        /*00ac*/ 	.byte	0x03, 0x19
        /*00ae*/ 	.short	0x0038


	//----- nvinfo : EIATTR_PARAM_CBANK
	.align		4
        /*00b0*/ 	.byte	0x04, 0x0a
        /*00b2*/ 	.short	(.L_33 - .L_32)
	.align		4
.L_32:
        /*00b4*/ 	.word	index@(.nv.constant0.triton_poi_fused__native_batch_norm_legit_no_training_mul_sigmoid_12)
        /*00b8*/ 	.short	0x0210
        /*00ba*/ 	.short	0x0038


	//----- nvinfo : EIATTR_SW_WAR
	.align		4
.L_33:
        /*00bc*/ 	.byte	0x04, 0x36
        /*00be*/ 	.short	(.L_35 - .L_34)
.L_34:
        /*00c0*/ 	.word	0x00000008
.L_35:


//--------------------- .nv.callgraph             --------------------------
	.section	.nv.callgraph,"",@"SHT_CUDA_CALLGRAPH"
	.align	4
	.sectionentsize	8
	.align		4
        /*0000*/ 	.word	0x00000000
	.align		4
        /*0004*/ 	.word	0xffffffff
	.align		4
        /*0008*/ 	.word	0x00000000
	.align		4
        /*000c*/ 	.word	0xfffffffe
	.align		4
        /*0010*/ 	.word	0x00000000
	.align		4
        /*0014*/ 	.word	0xfffffffd
	.align		4
        /*0018*/ 	.word	0x00000000
	.align		4
        /*001c*/ 	.word	0xfffffffc


//--------------------- .nv.constant4             --------------------------
	.section	.nv.constant4,"a",@progbits
	.align	8
	.align		8
.nv.constant4:
        /*0000*/ 	.dword	_$_str
	.align		8
        /*0008*/ 	.dword	_$_str_$_2


//--------------------- .text.triton_poi_fused__native_batch_norm_legit_no_training_mul_sigmoid_12 --------------------------
	.section	.text.triton_poi_fused__native_batch_norm_legit_no_training_mul_sigmoid_12,"ax",@progbits
	.sectionflags	@"SHF_BARRIERS=1"
	.align	128
        .global         triton_poi_fused__native_batch_norm_legit_no_training_mul_sigmoid_12
        .type           triton_poi_fused__native_batch_norm_legit_no_training_mul_sigmoid_12,@function
        .size           triton_poi_fused__native_batch_norm_legit_no_training_mul_sigmoid_12,(.L_x_1 - triton_poi_fused__native_batch_norm_legit_no_training_mul_sigmoid_12)
        .other          triton_poi_fused__native_batch_norm_legit_no_training_mul_sigmoid_12,@"STO_CUDA_ENTRY STV_DEFAULT"
triton_poi_fused__native_batch_norm_legit_no_training_mul_sigmoid_12:
.text.triton_poi_fused__native_batch_norm_legit_no_training_mul_sigmoid_12:
[----:B------:R-:W0:Y:S01]  /*0000*/  LDC R1, c[0x0][0x28] ;  /* 0x00000a00ff017b82 */ /* 0x000e220000000800 */
[----:B------:R-:W1:Y:S07]  /*0010*/  S2R R18, SR_CTAID.X ;  /* 0x0000000000127919 */ /* 0x000e6e0000002500 */
[----:B------:R-:W2:Y:S01]  /*0020*/  LDC.64 R6, c[0x0][0x220] ;  /* 0x00008800ff067b82 */ /* 0x000ea20000000a00 */
[----:B------:R-:W-:Y:S01]  /*0030*/  CS2R R2, SRZ ;  /* 0x0000000000027805 */ /* 0x000fe2000001ff00 */
[----:B------:R-:W-:Y:S01]  /*0040*/  ULDC.64 UR6, c[0x0][0x208] ;  /* 0x0000820000067ab9 */ /* 0x000fe20000000a00 */
[----:B------:R-:W3:Y:S01]  /*0050*/  S2R R19, SR_TID.X ;  /* 0x0000000000137919 */ /* 0x000ee20000002100 */
[----:B------:R-:W4:Y:S04]  /*0060*/  S2R R16, SR_CTAID.Y ;  /* 0x0000000000107919 */ /* 0x000f280000002600 */
[----:B------:R-:W5:Y:S08]  /*0070*/  LDC.64 R4, c[0x0][0x210] ;  /* 0x00008400ff047b82 */ /* 0x000f700000000a00 */
[----:B------:R-:W4:Y:S08]  /*0080*/  LDC.64 R8, c[0x0][0x218] ;  /* 0x00008600ff087b82 */ /* 0x000f300000000a00 */
[----:B------:R-:W5:Y:S01]  /*0090*/  LDC.64 R12, c[0x0][0x228] ;  /* 0x00008a00ff0c7b82 */ /* 0x000f620000000a00 */
[----:B-1----:R-:W-:-:S07]  /*00a0*/  IMAD.SHL.U32 R18, R18, 0x8, RZ ;  /* 0x0000000812127824 */ /* 0x002fce00078e00ff */
[----:B------:R-:W1:Y:S01]  /*00b0*/  LDC.64 R14, c[0x0][0x230] ;  /* 0x00008c00ff0e7b82 */ /* 0x000e620000000a00 */
[----:B---3--:R-:W-:-:S05]  /*00c0*/  IMAD.SHL.U32 R17, R19, 0x2, RZ ;  /* 0x0000000213117824 */ /* 0x008fca00078e00ff */
[----:B------:R-:W-:-:S04]  /*00d0*/  LOP3.LUT R23, R18, 0x6, R17, 0xf8, !PT ;  /* 0x0000000612177812 */ /* 0x000fc800078ef811 */
[C---:B------:R-:W-:Y:S01]  /*00e0*/  ISETP.GE.AND P0, PT, R23.reuse, 0x8, PT ;  /* 0x000000081700780c */ /* 0x040fe20003f06270 */
[----:B--2---:R-:W-:-:S12]  /*00f0*/  IMAD.WIDE R6, R23, 0x4, R6 ;  /* 0x0000000417067825 */ /* 0x004fd800078e0206 */
[----:B------:R2:W3:Y:S01]  /*0100*/  @!P0 LDG.E.EL.64 R2, desc[UR6][R6.64] ;  /* 0x0000000606028981 */ /* 0x0004e2000c2e1b00 */
[----:B------:R-:W-:Y:S01]  /*0110*/  SHF.R.U32.HI R21, RZ, 0x2, R19 ;  /* 0x00000002ff157819 */ /* 0x000fe20000011613 */
[----:B0---4-:R-:W-:Y:S01]  /*0120*/  IMAD.WIDE R8, R23, 0x4, R8 ;  /* 0x0000000417087825 */ /* 0x011fe200078e0208 */
[----:B------:R-:W-:Y:S02]  /*0130*/  SHF.L.U32 R0, R16, 0x5, RZ ;  /* 0x0000000510007819 */ /* 0x000fe400000006ff */
[----:B------:R-:W-:Y:S01]  /*0140*/  SGXT.U32 R21, R21, 0x5 ;  /* 0x000000051515781a */ /* 0x000fe20000000000 */
[----:B-----5:R-:W-:-:S03]  /*0150*/  IMAD.WIDE R12, R23, 0x4, R12 ;  /* 0x00000004170c7825 */ /* 0x020fc600078e020c */
[----:B------:R-:W-:Y:S02]  /*0160*/  LOP3.LUT R10, R0, R21, RZ, 0xfc, !PT ;  /* 0x00000015000a7212 */ /* 0x000fe400078efcff */
[----:B--2---:R-:W-:Y:S01]  /*0170*/  CS2R R6, SRZ ;  /* 0x0000000000067805 */ /* 0x004fe2000001ff00 */
[----:B-1----:R-:W-:-:S04]  /*0180*/  IMAD.WIDE R14, R23, 0x4, R14 ;  /* 0x00000004170e7825 */ /* 0x002fc800078e020e */
[----:B------:R-:W-:Y:S01]  /*0190*/  IMAD R11, R10, 0x8, R23 ;  /* 0x000000080a0b7824 */ /* 0x000fe200078e0217 */
[----:B------:R0:W2:Y:S03]  /*01a0*/  @!P0 LDG.E.EL.64 R6, desc[UR6][R8.64] ;  /* 0x0000000608068981 */ /* 0x0000a6000c2e1b00 */
[----:B------:R-:W-:Y:S01]  /*01b0*/  IMAD.WIDE R4, R11, 0x4, R4 ;  /* 0x000000040b047825 */ /* 0x000fe200078e0204 */
[----:B------:R-:W-:Y:S02]  /*01c0*/  CS2R R10, SRZ ;  /* 0x00000000000a7805 */ /* 0x000fe4000001ff00 */
[----:B------:R-:W-:Y:S02]  /*01d0*/  CS2R R24, SRZ ;  /* 0x0000000000187805 */ /* 0x000fe4000001ff00 */
[----:B------:R-:W-:Y:S02]  /*01e0*/  CS2R R22, SRZ ;  /* 0x0000000000167805 */ /* 0x000fe4000001ff00 */
[----:B------:R1:W2:Y:S04]  /*01f0*/  @!P0 LDG.E.EL.64 R10, desc[UR6][R4.64] ;  /* 0x00000006040a8981 */ /* 0x0002a8000c2e1b00 */
[----:B------:R-:W4:Y:S04]  /*0200*/  @!P0 LDG.E.EL.64 R24, desc[UR6][R12.64] ;  /* 0x000000060c188981 */ /* 0x000f28000c2e1b00 */
[----:B------:R-:W4:Y:S01]  /*0210*/  @!P0 LDG.E.EL.64 R22, desc[UR6][R14.64] ;  /* 0x000000060e168981 */ /* 0x000f22000c2e1b00 */
[----:B------:R-:W5:Y:S01]  /*0220*/  S2UR UR5, SR_CgaCtaId ;  /* 0x00000000000579c3 */ /* 0x000f620000008800 */
[----:B------:R-:W-:-:S02]  /*0230*/  UMOV UR4, 0x400 ;  /* 0x0000040000047882 */ /* 0x000fc40000000000 */
[----:B-----5:R-:W-:Y:S01]  /*0240*/  UPRMT UR4, UR5, 0x654, UR4 ;  /* 0x0000065405047896 */ /* 0x020fe20008000004 */
[----:B---3--:R-:W-:Y:S01]  /*0250*/  FADD R2, R2, 0.0010000000474974513054 ;  /* 0x3a83126f02027421 */ /* 0x008fe20000000000 */
[----:B------:R-:W-:-:S03]  /*0260*/  FADD R3, R3, 0.0010000000474974513054 ;  /* 0x3a83126f03037421 */ /* 0x000fc60000000000 */
[----:B------:R-:W3:Y:S08]  /*0270*/  MUFU.SQRT R20, R2 ;  /* 0x0000000200147308 */ /* 0x000ef00000002000 */
[----:B0-----:R-:W0:Y:S01]  /*0280*/  MUFU.SQRT R8, R3 ;  /* 0x0000000300087308 */ /* 0x001e220000002000 */
[C---:B---3--:R-:W-:Y:S02]  /*0290*/  FSETP.GT.AND P0, PT, R20.reuse, 8.50705917302346158658e+37, PT ;  /* 0x7e8000001400780b */ /* 0x048fe40003f04000 */
[----:B------:R-:W-:-:S02]  /*02a0*/  FSETP.GEU.AND P2, PT, R20, 1.175494350822287508e-38, PT ;  /* 0x008000001400780b */ /* 0x000fc40003f4e000 */
[C---:B0-----:R-:W-:Y:S02]  /*02b0*/  FSETP.GT.AND P1, PT, R8.reuse, 8.50705917302346158658e+37, PT ;  /* 0x7e8000000800780b */ /* 0x041fe40003f24000 */
[----:B------:R-:W-:-:S07]  /*02c0*/  FSETP.GEU.AND P3, PT, R8, 1.175494350822287508e-38, PT ;  /* 0x008000000800780b */ /* 0x000fce0003f6e000 */
[----:B------:R-:W-:Y:S01]  /*02d0*/  @P0 FMUL R20, R20, 0.25 ;  /* 0x3e80000014140820 */ /* 0x000fe20000400000 */
[----:B------:R-:W-:-:S03]  /*02e0*/  HFMA2.MMA R2, -RZ, RZ, 1.625, 0 ;  /* 0x3e800000ff027435 */ /* 0x000fc600000001ff */
[----:B------:R-:W-:Y:S01]  /*02f0*/  @!P2 FMUL R20, R20, 16777216 ;  /* 0x4b8000001414a820 */ /* 0x000fe20000400000 */
[----:B------:R-:W-:-:S05]  /*0300*/  @P1 FMUL R8, R8, 0.25 ;  /* 0x3e80000008081820 */ /* 0x000fca0000400000 */
[----:B------:R-:W0:Y:S01]  /*0310*/  MUFU.RCP R20, R20 ;  /* 0x0000001400147308 */ /* 0x000e220000001000 */
[----:B------:R-:W-:Y:S01]  /*0320*/  @!P3 FMUL R8, R8, 16777216 ;  /* 0x4b8000000808b820 */ /* 0x000fe20000400000 */
[----:B------:R-:W-:-:S06]  /*0330*/  FSEL R3, R2, 1, P0 ;  /* 0x3f80000002037808 */ /* 0x000fcc0000000000 */
[----:B------:R-:W3:Y:S01]  /*0340*/  MUFU.RCP R8, R8 ;  /* 0x0000000800087308 */ /* 0x000ee20000001000 */
[----:B------:R-:W-:Y:S01]  /*0350*/  @!P2 FMUL R3, R3, 16777216 ;  /* 0x4b8000000303a820 */ /* 0x000fe20000400000 */
[----:B-1----:R-:W-:Y:S01]  /*0360*/  FSEL R5, R2, 1, P1 ;  /* 0x3f80000002057808 */ /* 0x002fe20000800000 */
[----:B--2---:R-:W-:Y:S02]  /*0370*/  FADD R6, -R6, R10 ;  /* 0x0000000a06067221 */ /* 0x004fe40000000100 */
[----:B0-----:R-:W-:Y:S02]  /*0380*/  FMUL R3, R20, R3 ;  /* 0x0000000314037220 */ /* 0x001fe40000400000 */
[----:B------:R-:W-:Y:S01]  /*0390*/  @!P3 FMUL R5, R5, 16777216 ;  /* 0x4b8000000505b820 */ /* 0x000fe20000400000 */
[----:B------:R-:W-:Y:S01]  /*03a0*/  FADD R7, -R7, R11 ;  /* 0x0000000b07077221 */ /* 0x000fe20000000100 */
[----:B------:R-:W-:Y:S02]  /*03b0*/  FMUL R3, R6, R3 ;  /* 0x0000000306037220 */ /* 0x000fe40000400000 */
[----:B---3--:R-:W-:-:S02]  /*03c0*/  FMUL R4, R8, R5 ;  /* 0x0000000508047220 */ /* 0x008fc40000400000 */
[----:B----4-:R-:W-:Y:S02]  /*03d0*/  FFMA R22, R3, R24, R22 ;  /* 0x0000001803167223 */ /* 0x010fe40000000016 */
[----:B------:R-:W-:Y:S02]  /*03e0*/  FMUL R4, R7, R4 ;  /* 0x0000000407047220 */ /* 0x000fe40000400000 */
[----:B------:R-:W-:Y:S02]  /*03f0*/  FADD R3, RZ, -R22 ;  /* 0x80000016ff037221 */ /* 0x000fe40000000000 */
[----:B------:R-:W-:Y:S02]  /*0400*/  FFMA R23, R4, R25, R23 ;  /* 0x0000001904177223 */ /* 0x000fe40000000017 */
[----:B------:R-:W-:Y:S02]  /*0410*/  FMUL R4, R3, 1.4426950216293334961 ;  /* 0x3fb8aa3b03047820 */ /* 0x000fe40000400000 */
[----:B------:R-:W-:-:S04]  /*0420*/  FADD R3, RZ, -R23 ;  /* 0x80000017ff037221 */ /* 0x000fc80000000000 */
[----:B------:R-:W-:Y:S01]  /*0430*/  FMUL R5, R3, 1.4426950216293334961 ;  /* 0x3fb8aa3b03057820 */ /* 0x000fe20000400000 */
[----:B------:R-:W-:-:S04]  /*0440*/  FSETP.GEU.AND P0, PT, R4, -126, PT ;  /* 0xc2fc00000400780b */ /* 0x000fc80003f0e000 */
[----:B------:R-:W-:-:S09]  /*0450*/  FSETP.GEU.AND P1, PT, R5, -126, PT ;  /* 0xc2fc00000500780b */ /* 0x000fd20003f2e000 */
[----:B------:R-:W-:-:S04]  /*0460*/  @!P0 FMUL R4, R4, 0.5 ;  /* 0x3f00000004048820 */ /* 0x000fc80000400000 */
[----:B------:R-:W-:Y:S01]  /*0470*/  @!P1 FMUL R5, R5, 0.5 ;  /* 0x3f00000005059820 */ /* 0x000fe20000400000 */
[----:B------:R-:W0:Y:S08]  /*0480*/  MUFU.EX2 R3, R4 ;  /* 0x0000000400037308 */ /* 0x000e300000000800 */
[----:B------:R-:W1:Y:S01]  /*0490*/  MUFU.EX2 R6, R5 ;  /* 0x0000000500067308 */ /* 0x000e620000000800 */
[----:B0-----:R-:W-:-:S04]  /*04a0*/  @!P0 FMUL R3, R3, R3 ;  /* 0x0000000303038220 */ /* 0x001fc80000400000 */
[----:B------:R-:W-:Y:S01]  /*04b0*/  FADD R7, R3, 1 ;  /* 0x3f80000003077421 */ /* 0x000fe20000000000 */
[----:B-1----:R-:W-:-:S04]  /*04c0*/  @!P1 FMUL R6, R6, R6 ;  /* 0x0000000606069220 */ /* 0x002fc80000400000 */
[----:B------:R-:W-:Y:S01]  /*04d0*/  FADD R6, R6, 1 ;  /* 0x3f80000006067421 */ /* 0x000fe20000000000 */
[----:B------:R-:W-:-:S04]  /*04e0*/  FSETP.GT.AND P0, PT, R7, 8.50705917302346158658e+37, PT ;  /* 0x7e8000000700780b */ /* 0x000fc80003f04000 */
[----:B------:R-:W-:Y:S01]  /*04f0*/  FSETP.GT.AND P1, PT, R6, 8.50705917302346158658e+37, PT ;  /* 0x7e8000000600780b */ /* 0x000fe20003f24000 */
[----:B------:R-:W-:-:S08]  /*0500*/  IMAD.SHL.U32 R3, R19, 0x40, RZ ;  /* 0x0000004013037824 */ /* 0x000fd000078e00ff */
[----:B------:R-:W-:-:S04]  /*0510*/  @P0 FMUL R7, R7, 0.25 ;  /* 0x3e80000007070820 */ /* 0x000fc80000400000 */
[----:B------:R-:W-:Y:S02]  /*0520*/  @P1 FMUL R6, R6, 0.25 ;  /* 0x3e80000006061820 */ /* 0x000fe40000400000 */
[----:B------:R-:W0:Y:S01]  /*0530*/  MUFU.RCP R7, R7 ;  /* 0x0000000700077308 */ /* 0x000e220000001000 */
[----:B------:R-:W-:Y:S02]  /*0540*/  SHF.R.U32.HI R8, RZ, 0x4, R19 ;  /* 0x00000004ff087819 */ /* 0x000fe40000011613 */
[----:B------:R-:W-:-:S05]  /*0550*/  LOP3.LUT R4, R3, 0xc0, RZ, 0xc0, !PT ;  /* 0x000000c003047812 */ /* 0x000fca00078ec0ff */
[----:B------:R-:W1:Y:S01]  /*0560*/  MUFU.RCP R6, R6 ;  /* 0x0000000600067308 */ /* 0x000e620000001000 */
[----:B------:R-:W-:Y:S02]  /*0570*/  SGXT.U32 R3, R8, 0x3 ;  /* 0x000000030803781a */ /* 0x000fe40000000000 */
[C---:B------:R-:W-:Y:S02]  /*0580*/  LOP3.LUT R5, R4.reuse, 0x20, RZ, 0xfc, !PT ;  /* 0x0000002004057812 */ /* 0x040fe400078efcff */
[C---:B------:R-:W-:Y:S02]  /*0590*/  LOP3.LUT R21, R4.reuse, R21, RZ, 0xfc, !PT ;  /* 0x0000001504157212 */ /* 0x040fe400078efcff */
[----:B------:R-:W-:Y:S02]  /*05a0*/  LEA.HI R8, R4, UR4, RZ, 0x1e ;  /* 0x0000000404087c11 */ /* 0x000fe4000f8ff0ff */
[----:B------:R-:W-:Y:S02]  /*05b0*/  FSEL R4, R2, 1, P0 ;  /* 0x3f80000002047808 */ /* 0x000fe40000000000 */
[----:B------:R-:W-:-:S02]  /*05c0*/  LOP3.LUT R18, R18, R3, RZ, 0xfc, !PT ;  /* 0x0000000312127212 */ /* 0x000fc400078efcff */
[----:B------:R-:W-:Y:S01]  /*05d0*/  FSEL R3, R2, 1, P1 ;  /* 0x3f80000002037808 */ /* 0x000fe20000800000 */
[----:B0-----:R-:W-:Y:S01]  /*05e0*/  FMUL R7, R7, R4 ;  /* 0x0000000407077220 */ /* 0x001fe20000400000 */
[----:B------:R-:W-:-:S03]  /*05f0*/  LEA.HI R10, R5, UR4, RZ, 0x1e ;  /* 0x00000004050a7c11 */ /* 0x000fc6000f8ff0ff */
[----:B-1----:R-:W-:Y:S01]  /*0600*/  FMUL R6, R6, R3 ;  /* 0x0000000306067220 */ /* 0x002fe20000400000 */
[C---:B------:R-:W-:Y:S01]  /*0610*/  LEA R8, R21.reuse, R8, 0x2 ;  /* 0x0000000815087211 */ /* 0x040fe200078e10ff */
[----:B------:R-:W-:Y:S01]  /*0620*/  FMUL R7, R22, R7 ;  /* 0x0000000716077220 */ /* 0x000fe20000400000 */
[----:B------:R-:W-:Y:S02]  /*0630*/  IMAD R21, R21, 0x4, R10 ;  /* 0x0000000415157824 */ /* 0x000fe400078e020a */
[----:B------:R-:W-:Y:S02]  /*0640*/  FMUL R6, R23, R6 ;  /* 0x0000000617067220 */ /* 0x000fe40000400000 */
[----:B------:R0:W-:Y:S04]  /*0650*/  STS [R8], R7 ;  /* 0x0000000708007388 */ /* 0x0001e80000000800 */
[----:B------:R0:W-:Y:S01]  /*0660*/  STS [R21+0x80], R6 ;  /* 0x0000800615007388 */ /* 0x0001e20000000800 */
[----:B------:R-:W-:Y:S01]  /*0670*/  BAR.SYNC.DEFER_BLOCKING 0x0 ;  /* 0x0000000000007b1d */ /* 0x000fe20000010000 */
[----:B------:R-:W-:-:S02]  /*0680*/  ISETP.GE.AND P0, PT, R18, 0x8, PT ;  /* 0x000000081200780c */ /* 0x000fc40003f06270 */
[----:B------:R-:W-:Y:S02]  /*0690*/  SHF.R.U32.HI R2, RZ, 0x1, R19 ;  /* 0x00000001ff027819 */ /* 0x000fe40000011613 */
[----:B------:R-:W-:Y:S02]  /*06a0*/  SHF.L.U32 R19, R19, 0x3, RZ ;  /* 0x0000000313137819 */ /* 0x000fe400000006ff */
[----:B------:R-:W-:Y:S02]  /*06b0*/  LOP3.LUT R2, R2, 0x38, RZ, 0xc0, !PT ;  /* 0x0000003802027812 */ /* 0x000fe400078ec0ff */
[----:B------:R-:W-:-:S04]  /*06c0*/  LOP3.LUT R19, R19, 0x3f8, RZ, 0xc0, !PT ;  /* 0x000003f813137812 */ /* 0x000fc800078ec0ff */
[----:B------:R-:W-:Y:S01]  /*06d0*/  IADD3 R2, R19, UR4, R2 ;  /* 0x0000000413027c10 */ /* 0x000fe2000fffe002 */
[----:B0-----:R-:W-:Y:S06]  /*06e0*/  @P0 EXIT ;  /* 0x000000000000094d */ /* 0x001fec0003800000 */
[----:B------:R-:W0:Y:S01]  /*06f0*/  LDS.64 R2, [R2] ;  /* 0x0000000002027984 */ /* 0x000e220000000a00 */
[----:B------:R-:W-:Y:S01]  /*0700*/  SHF.R.S32.HI R7, RZ, 0x1a, R16 ;  /* 0x0000001aff077819 */ /* 0x000fe20000011410 */
[----:B------:R-:W1:Y:S01]  /*0710*/  LDC.64 R4, c[0x0][0x238] ;  /* 0x00008e00ff047b82 */ /* 0x000e620000000a00 */
[----:B------:R-:W-:Y:S02]  /*0720*/  LOP3.LUT R0, R0, 0x1e, R17, 0xf8, !PT ;  /* 0x0000001e00007812 */ /* 0x000fe400078ef811 */
[----:B------:R-:W-:-:S04]  /*0730*/  SGXT R7, R7, 0x1 ;  /* 0x000000010707781a */ /* 0x000fc80000000200 */
[----:B------:R-:W-:-:S04]  /*0740*/  LEA.HI R7, R7, R0, RZ, 0x8 ;  /* 0x0000000007077211 */ /* 0x000fc800078f40ff */
[C---:B------:R-:W-:Y:S02]  /*0750*/  LOP3.LUT R9, R7.reuse, 0xffffff00, RZ, 0xc0, !PT ;  /* 0xffffff0007097812 */ /* 0x040fe400078ec0ff */
[----:B------:R-:W-:-:S03]  /*0760*/  SHF.L.U32 R7, R7, 0x3, RZ ;  /* 0x0000000307077819 */ /* 0x000fc600000006ff */
[----:B------:R-:W-:Y:S01]  /*0770*/  IMAD.IADD R9, R0, 0x1, -R9 ;  /* 0x0000000100097824 */ /* 0x000fe200078e0a09 */
[----:B------:R-:W-:-:S03]  /*0780*/  LOP3.LUT R0, R7, 0xfffff800, RZ, 0xc0, !PT ;  /* 0xfffff80007007812 */ /* 0x000fc600078ec0ff */
[----:B------:R-:W-:-:S05]  /*0790*/  IMAD R9, R18, 0x100, R9 ;  /* 0x0000010012097824 */ /* 0x000fca00078e0209 */
[----:B------:R-:W-:-:S05]  /*07a0*/  IADD3 R9, R9, R0, RZ ;  /* 0x0000000009097210 */ /* 0x000fca0007ffe0ff */
[----:B-1----:R-:W-:-:S05]  /*07b0*/  IMAD.WIDE R4, R9, 0x4, R4 ;  /* 0x0000000409047825 */ /* 0x002fca00078e0204 */
[----:B0-----:R-:W-:Y:S01]  /*07c0*/  STG.E.64 desc[UR6][R4.64], R2 ;  /* 0x0000000204007986 */ /* 0x001fe2000c101b06 */
[----:B------:R-:W-:Y:S05]  /*07d0*/  EXIT ;  /* 0x000000000000794d */ /* 0x000fea0003800000 */
.L_x_0:
[----:B------:R-:W-:-:S00]  /*07e0*/  BRA `(.L_x_0) ;  /* 0xfffffffc00fc7947 */ /* 0x000fc0000383ffff */
[----:B------:R-:W-:-:S00]  /*07f0*/  NOP ;  /* 0x0000000000007918 */ /* 0x000fc00000000000 */
        /* <DEDUP_REMOVED lines=8> */
.L_x_1:


//--------------------- .nv.global.init           --------------------------
	.section	.nv.global.init,"aw",@progbits
.nv.global.init:
	.type		_$_str,@object
	.size		_$_str,(_$_str_$_2 - _$_str)
_$_str:
        /*0000*/ 	.byte	0x5f, 0x5f, 0x43, 0x55, 0x44, 0x41, 0x5f, 0x46, 0x54, 0x5a, 0x00
	.type		_$_str_$_2,@object
	.size		_$_str_$_2,(.L_1 - _$_str_$_2)
_$_str_$_2:
        /*000b*/ 	.byte	0x5f, 0x5f, 0x43, 0x55, 0x44, 0x41, 0x5f, 0x50, 0x52, 0x45, 0x43, 0x5f, 0x53, 0x51, 0x52, 0x54
        /*001b*/ 	.byte	0x00
.L_1:


//--------------------- .nv.shared.triton_poi_fused__native_batch_norm_legit_no_training_mul_sigmoid_12 --------------------------
	.section	.nv.shared.triton_poi_fused__native_batch_norm_legit_no_training_mul_sigmoid_12,"aw",@nobits
	.sectionflags	@""
	.align	16
	.zero		1024


//--------------------- .nv.constant0.triton_poi_fused__native_batch_norm_legit_no_training_mul_sigmoid_12 --------------------------
	.section	.nv.constant0.triton_poi_fused__native_batch_norm_legit_no_training_mul_sigmoid_12,"a",@progbits
	.sectionflags	@""
	.align	4
.nv.constant0.triton_poi_fused__native_batch_norm_legit_no_training_mul_sigmoid_12:
	.zero		584
